//
// Generated by NVIDIA NVVM Compiler
//
// Compiler Build ID: CL-36424714
// Cuda compilation tools, release 13.0, V13.0.88
// Based on NVVM 20.0.0
//

.version 9.0
.target sm_100
.address_size 64

	// .globl	_Z8distancePfiii6float3

.visible .entry _Z8distancePfiii6float3(
	.param .u64 .ptr .align 1 _Z8distancePfiii6float3_param_0,
	.param .u32 _Z8distancePfiii6float3_param_1,
	.param .u32 _Z8distancePfiii6float3_param_2,
	.param .u32 _Z8distancePfiii6float3_param_3,
	.param .align 4 .b8 _Z8distancePfiii6float3_param_4[12]
)
{
	.reg .pred 	%p<6>;
	.reg .b32 	%r<21>;
	.reg .b32 	%f<14>;
	.reg .b64 	%rd<5>;

	ld.param.f32 	%f3, [_Z8distancePfiii6float3_param_4+8];
	ld.param.f32 	%f2, [_Z8distancePfiii6float3_param_4+4];
	ld.param.f32 	%f1, [_Z8distancePfiii6float3_param_4];
	ld.param.u64 	%rd1, [_Z8distancePfiii6float3_param_0];
	ld.param.u32 	%r5, [_Z8distancePfiii6float3_param_1];
	ld.param.u32 	%r6, [_Z8distancePfiii6float3_param_2];
	ld.param.u32 	%r8, [_Z8distancePfiii6float3_param_3];
	mov.u32 	%r9, %tid.x;
	mov.u32 	%r10, %ctaid.x;
	mov.u32 	%r11, %ntid.x;
	mad.lo.s32 	%r1, %r10, %r11, %r9;
	mov.u32 	%r12, %tid.y;
	mov.u32 	%r13, %ctaid.y;
	mov.u32 	%r14, %ntid.y;
	mad.lo.s32 	%r15, %r13, %r14, %r12;
	mov.u32 	%r16, %tid.z;
	mov.u32 	%r17, %ctaid.z;
	mov.u32 	%r18, %ntid.z;
	mad.lo.s32 	%r3, %r17, %r18, %r16;
	mad.lo.s32 	%r19, %r6, %r3, %r15;
	mul.lo.s32 	%r4, %r19, %r5;
	setp.ge.s32 	%p1, %r1, %r5;
	setp.ge.s32 	%p2, %r15, %r6;
	or.pred  	%p3, %p1, %p2;
	setp.ge.s32 	%p4, %r3, %r8;
	or.pred  	%p5, %p3, %p4;
	@%p5 bra 	$L__BB0_2;
	cvta.to.global.u64 	%rd2, %rd1;
	cvt.rn.f32.s32 	%f4, %r1;
	sub.f32 	%f5, %f4, %f1;
	cvt.rn.f32.u32 	%f6, %r15;
	sub.f32 	%f7, %f6, %f2;
	mul.f32 	%f8, %f7, %f7;
	fma.rn.f32 	%f9, %f5, %f5, %f8;
	cvt.rn.f32.u32 	%f10, %r3;
	sub.f32 	%f11, %f10, %f3;
	fma.rn.f32 	%f12, %f11, %f11, %f9;
	sqrt.rn.f32 	%f13, %f12;
	add.s32 	%r20, %r4, %r1;
	mul.wide.s32 	%rd3, %r20, 4;
	add.s64 	%rd4, %rd2, %rd3;
	st.global.f32 	[%rd4], %f13;
$L__BB0_2:
	ret;

}


// ===== COMPILED SASS (sm_100) =====

	.target	sm_100

	.elftype	@"ET_EXEC"


//--------------------- .note.nv.tkinfo           --------------------------
	.section	.note.nv.tkinfo,"",@"SHT_NOTE"
	.sectionflags	@"SHF_NOTE_NV_TKINFO"
	.tkinfo
        /*0018*/ 	.word	0x00000002
        /*0030*/ 	.string	""
        /*0030*/ 	.string	"ptxas"
        /*0030*/ 	.string	"Cuda compilation tools, release 13.0, V13.0.88"
        /*0030*/ 	.string	"Build cuda_13.0.r13.0/compiler.36424714_0"
        /*0030*/ 	.string	"-arch sm_100 -m 64 "



//--------------------- .note.nv.cuinfo           --------------------------
	.section	.note.nv.cuinfo,"",@"SHT_NOTE"
	.sectionflags	@"SHF_NOTE_NV_CUINFO"
        /*0018*/ 	.short	0x0002
        /*001a*/ 	.short	0x0064
        /*001c*/ 	.short	0x0082
	.zero		2


//--------------------- .nv.info                  --------------------------
	.section	.nv.info,"",@"SHT_CUDA_INFO"
	.align	4


	//----- nvinfo : EIATTR_REGCOUNT
	.align		4
        /*0000*/ 	.byte	0x04, 0x2f
        /*0002*/ 	.short	(.L_1 - .L_0)
	.align		4
.L_0:
        /*0004*/ 	.word	index@(_Z8distancePfiii6float3)
        /*0008*/ 	.word	0x0000000c


	//----- nvinfo : EIATTR_FRAME_SIZE
	.align		4
.L_1:
        /*000c*/ 	.byte	0x04, 0x11
        /*000e*/ 	.short	(.L_3 - .L_2)
	.align		4
.L_2:
        /*0010*/ 	.word	index@($__internal_0_$__cuda_sm20_sqrt_rn_f32_slowpath)
        /*0014*/ 	.word	0x00000000


	//----- nvinfo : EIATTR_FRAME_SIZE
	.align		4
.L_3:
        /*0018*/ 	.byte	0x04, 0x11
        /*001a*/ 	.short	(.L_5 - .L_4)
	.align		4
.L_4:
        /*001c*/ 	.word	index@(_Z8distancePfiii6float3)
        /*0020*/ 	.word	0x00000000


	//----- nvinfo : EIATTR_MIN_STACK_SIZE
	.align		4
.L_5:
        /*0024*/ 	.byte	0x04, 0x12
        /*0026*/ 	.short	(.L_7 - .L_6)
	.align		4
.L_6:
        /*0028*/ 	.word	index@(_Z8distancePfiii6float3)
        /*002c*/ 	.word	0x00000000
.L_7:


//--------------------- .nv.compat                --------------------------
	.section	.nv.compat,"",@"SHT_CUDA_COMPAT_INFO"
	.align	4
        /*0000*/ 	.byte	0x02, 0x09, 0x00, 0x00, 0x02, 0x02, 0x01, 0x00, 0x02, 0x05, 0x05, 0x00, 0x03, 0x07, 0x01, 0x01
        /*0010*/ 	.byte	0x02, 0x03, 0x00, 0x00, 0x02, 0x06, 0x01, 0x00, 0x04, 0x0b, 0x08, 0x00, 0x01, 0x00, 0x00, 0x00
        /*0020*/ 	.byte	0x00, 0x00, 0x00, 0x00


//--------------------- .nv.info._Z8distancePfiii6float3 --------------------------
	.section	.nv.info._Z8distancePfiii6float3,"",@"SHT_CUDA_INFO"
	.sectionflags	@""
	.align	4


	//----- nvinfo : EIATTR_CUDA_API_VERSION
	.align		4
        /*0000*/ 	.byte	0x04, 0x37
        /*0002*/ 	.short	(.L_9 - .L_8)
.L_8:
        /*0004*/ 	.word	0x00000082


	//----- nvinfo : EIATTR_KPARAM_INFO
	.align		4
.L_9:
        /*0008*/ 	.byte	0x04, 0x17
        /*000a*/ 	.short	(.L_11 - .L_10)
.L_10:
        /*000c*/ 	.word	0x00000000
        /*0010*/ 	.short	0x0004
        /*0012*/ 	.short	0x0014
        /*0014*/ 	.byte	0x00, 0xf0, 0x31, 0x00


	//----- nvinfo : EIATTR_KPARAM_INFO
	.align		4
.L_11:
        /*0018*/ 	.byte	0x04, 0x17
        /*001a*/ 	.short	(.L_13 - .L_12)
.L_12:
        /*001c*/ 	.word	0x00000000
        /*0020*/ 	.short	0x0003
        /*0022*/ 	.short	0x0010
        /*0024*/ 	.byte	0x00, 0xf0, 0x11, 0x00


	//----- nvinfo : EIATTR_KPARAM_INFO
	.align		4
.L_13:
        /*0028*/ 	.byte	0x04, 0x17
        /*002a*/ 	.short	(.L_15 - .L_14)
.L_14:
        /*002c*/ 	.word	0x00000000
        /*0030*/ 	.short	0x0002
        /*0032*/ 	.short	0x000c
        /*0034*/ 	.byte	0x00, 0xf0, 0x11, 0x00


	//----- nvinfo : EIATTR_KPARAM_INFO
	.align		4
.L_15:
        /*0038*/ 	.byte	0x04, 0x17
        /*003a*/ 	.short	(.L_17 - .L_16)
.L_16:
        /*003c*/ 	.word	0x00000000
        /*0040*/ 	.short	0x0001
        /*0042*/ 	.short	0x0008
        /*0044*/ 	.byte	0x00, 0xf0, 0x11, 0x00


	//----- nvinfo : EIATTR_KPARAM_INFO
	.align		4
.L_17:
        /*0048*/ 	.byte	0x04, 0x17
        /*004a*/ 	.short	(.L_19 - .L_18)
.L_18:
        /*004c*/ 	.word	0x00000000
        /*0050*/ 	.short	0x0000
        /*0052*/ 	.short	0x0000
        /*0054*/ 	.byte	0x00, 0xf5, 0x21, 0x00


	//----- nvinfo : EIATTR_SPARSE_MMA_MASK
	.align		4
.L_19:
        /*0058*/ 	.byte	0x03, 0x50
        /*005a*/ 	.short	0x0000


	//----- nvinfo : EIATTR_MAXREG_COUNT
	.align		4
        /*005c*/ 	.byte	0x03, 0x1b
        /*005e*/ 	.short	0x00ff


	//----- nvinfo : EIATTR_MERCURY_ISA_VERSION
	.align		4
        /*0060*/ 	.byte	0x03, 0x5f
        /*0062*/ 	.short	0x0101


	//----- nvinfo : EIATTR_VRC_CTA_INIT_COUNT
	.align		4
        /*0064*/ 	.byte	0x02, 0x4a
	.zero		1
	.zero		1


	//----- nvinfo : EIATTR_EXIT_INSTR_OFFSETS
	.align		4
        /*0068*/ 	.byte	0x04, 0x1c
        /*006a*/ 	.short	(.L_21 - .L_20)


	//   ....[0]....
.L_20:
        /*006c*/ 	.word	0x00000120


	//   ....[1]....
        /*0070*/ 	.word	0x00000320


	//----- nvinfo : EIATTR_CRS_STACK_SIZE
	.align		4
.L_21:
        /*0074*/ 	.byte	0x04, 0x1e
        /*0076*/ 	.short	(.L_23 - .L_22)
.L_22:
        /*0078*/ 	.word	0x00000000


	//----- nvinfo : EIATTR_CBANK_PARAM_SIZE
	.align		4
.L_23:
        /*007c*/ 	.byte	0x03, 0x19
        /*007e*/ 	.short	0x0020


	//----- nvinfo : EIATTR_PARAM_CBANK
	.align		4
        /*0080*/ 	.byte	0x04, 0x0a
        /*0082*/ 	.short	(.L_25 - .L_24)
	.align		4
.L_24:
        /*0084*/ 	.word	index@(.nv.constant0._Z8distancePfiii6float3)
        /*0088*/ 	.short	0x0380
        /*008a*/ 	.short	0x0020


	//----- nvinfo : EIATTR_SW_WAR
	.align		4
.L_25:
        /*008c*/ 	.byte	0x04, 0x36
        /*008e*/ 	.short	(.L_27 - .L_26)
.L_26:
        /*0090*/ 	.word	0x00000008
.L_27:


//--------------------- .nv.callgraph             --------------------------
	.section	.nv.callgraph,"",@"SHT_CUDA_CALLGRAPH"
	.align	4
	.sectionentsize	8
	.align		4
        /*0000*/ 	.word	0x00000000
	.align		4
        /*0004*/ 	.word	0xffffffff
	.align		4
        /*0008*/ 	.word	0x00000000
	.align		4
        /*000c*/ 	.word	0xfffffffe
	.align		4
        /*0010*/ 	.word	0x00000000
	.align		4
        /*0014*/ 	.word	0xfffffffd
	.align		4
        /*0018*/ 	.word	0x00000000
	.align		4
        /*001c*/ 	.word	0xfffffffc


//--------------------- .text._Z8distancePfiii6float3 --------------------------
	.section	.text._Z8distancePfiii6float3,"ax",@progbits
	.align	128
        .global         _Z8distancePfiii6float3
        .type           _Z8distancePfiii6float3,@function
        .size           _Z8distancePfiii6float3,(.L_x_5 - _Z8distancePfiii6float3)
        .other          _Z8distancePfiii6float3,@"STO_CUDA_ENTRY STV_DEFAULT"
_Z8distancePfiii6float3:
.text._Z8distancePfiii6float3:
[----:B------:R-:W-:Y:S01]  /*0000*/  LDC R1, c[0x0][0x37c] ;  /* 0x0000df00ff017b82 */ /* 0x000fe20000000800 */
[----:B------:R-:W0:Y:S07]  /*0010*/  S2R R0, SR_TID.Y ;  /* 0x0000000000007919 */ /* 0x000e2e0000002200 */
[----:B------:R-:W1:Y:S01]  /*0020*/  LDC R3, c[0x0][0x360] ;  /* 0x0000d800ff037b82 */ /* 0x000e620000000800 */
[----:B------:R-:W2:Y:S01]  /*0030*/  LDCU.64 UR8, c[0x0][0x388] ;  /* 0x00007100ff0877ac */ /* 0x000ea20008000a00 */
[----:B------:R-:W1:Y:S01]  /*0040*/  S2R R2, SR_TID.X ;  /* 0x0000000000027919 */ /* 0x000e620000002100 */
[----:B------:R-:W3:Y:S01]  /*0050*/  LDCU UR7, c[0x0][0x390] ;  /* 0x00007200ff0777ac */ /* 0x000ee20008000800 */
[----:B------:R-:W4:Y:S04]  /*0060*/  S2R R4, SR_TID.Z ;  /* 0x0000000000047919 */ /* 0x000f280000002300 */
[----:B------:R-:W0:Y:S08]  /*0070*/  S2UR UR5, SR_CTAID.Y ;  /* 0x00000000000579c3 */ /* 0x000e300000002600 */
[----:B------:R-:W0:Y:S08]  /*0080*/  LDC R5, c[0x0][0x364] ;  /* 0x0000d900ff057b82 */ /* 0x000e300000000800 */
[----:B------:R-:W1:Y:S08]  /*0090*/  S2UR UR4, SR_CTAID.X ;  /* 0x00000000000479c3 */ /* 0x000e700000002500 */
[----:B------:R-:W4:Y:S08]  /*00a0*/  S2UR UR6, SR_CTAID.Z ;  /* 0x00000000000679c3 */ /* 0x000f300000002700 */
[----:B------:R-:W4:Y:S01]  /*00b0*/  LDC R7, c[0x0][0x368] ;  /* 0x0000da00ff077b82 */ /* 0x000f220000000800 */
[----:B0-----:R-:W-:-:S05]  /*00c0*/  IMAD R0, R5, UR5, R0 ;  /* 0x0000000505007c24 */ /* 0x001fca000f8e0200 */
[----:B--2---:R-:W-:Y:S01]  /*00d0*/  ISETP.GE.AND P0, PT, R0, UR9, PT ;  /* 0x0000000900007c0c */ /* 0x004fe2000bf06270 */
[----:B-1----:R-:W-:-:S05]  /*00e0*/  IMAD R2, R3, UR4, R2 ;  /* 0x0000000403027c24 */ /* 0x002fca000f8e0202 */
[----:B------:R-:W-:Y:S01]  /*00f0*/  ISETP.GE.OR P0, PT, R2, UR8, P0 ;  /* 0x0000000802007c0c */ /* 0x000fe20008706670 */
[----:B----4-:R-:W-:-:S05]  /*0100*/  IMAD R3, R7, UR6, R4 ;  /* 0x0000000607037c24 */ /* 0x010fca000f8e0204 */
[----:B---3--:R-:W-:-:S13]  /*0110*/  ISETP.GE.OR P0, PT, R3, UR7, P0 ;  /* 0x0000000703007c0c */ /* 0x008fda0008706670 */
[----:B------:R-:W-:Y:S05]  /*0120*/  @P0 EXIT ;  /* 0x000000000000094d */ /* 0x000fea0003800000 */
[----:B------:R-:W0:Y:S01]  /*0130*/  LDCU.64 UR6, c[0x0][0x398] ;  /* 0x00007300ff0677ac */ /* 0x000e220008000a00 */
[----:B------:R-:W-:Y:S01]  /*0140*/  I2FP.F32.U32 R5, R0 ;  /* 0x0000000000057245 */ /* 0x000fe20000201000 */
[----:B------:R-:W-:Y:S01]  /*0150*/  BSSY.RECONVERGENT B0, `(.L_x_0) ;  /* 0x0000017000007945 */ /* 0x000fe20003800200 */
[----:B------:R-:W-:Y:S01]  /*0160*/  I2FP.F32.S32 R4, R2 ;  /* 0x0000000200047245 */ /* 0x000fe20000201400 */
[----:B------:R-:W1:Y:S01]  /*0170*/  LDCU UR4, c[0x0][0x394] ;  /* 0x00007280ff0477ac */ /* 0x000e620008000800 */
[----:B------:R-:W-:Y:S01]  /*0180*/  I2FP.F32.U32 R6, R3 ;  /* 0x0000000300067245 */ /* 0x000fe20000201000 */
[----:B------:R-:W-:Y:S02]  /*0190*/  IMAD R3, R3, UR9, R0 ;  /* 0x0000000903037c24 */ /* 0x000fe4000f8e0200 */
[----:B0-----:R-:W-:Y:S02]  /*01a0*/  FADD R5, R5, -UR6 ;  /* 0x8000000605057e21 */ /* 0x001fe40008000000 */
[----:B------:R-:W-:Y:S01]  /*01b0*/  FADD R6, R6, -UR7 ;  /* 0x8000000706067e21 */ /* 0x000fe20008000000 */
[----:B-1----:R-:W-:Y:S01]  /*01c0*/  FADD R4, R4, -UR4 ;  /* 0x8000000404047e21 */ /* 0x002fe20008000000 */
[----:B------:R-:W-:Y:S01]  /*01d0*/  FMUL R5, R5, R5 ;  /* 0x0000000505057220 */ /* 0x000fe20000400000 */
[----:B------:R-:W0:Y:S03]  /*01e0*/  LDCU.64 UR4, c[0x0][0x358] ;  /* 0x00006b00ff0477ac */ /* 0x000e260008000a00 */
[----:B------:R-:W-:-:S04]  /*01f0*/  FFMA R5, R4, R4, R5 ;  /* 0x0000000404057223 */ /* 0x000fc80000000005 */
[----:B------:R-:W-:-:S04]  /*0200*/  FFMA R5, R6, R6, R5 ;  /* 0x0000000606057223 */ /* 0x000fc80000000005 */
[----:B------:R1:W2:Y:S01]  /*0210*/  MUFU.RSQ R4, R5 ;  /* 0x0000000500047308 */ /* 0x0002a20000001400 */
[----:B------:R-:W-:-:S04]  /*0220*/  IADD3 R6, PT, PT, R5, -0xd000000, RZ ;  /* 0xf300000005067810 */ /* 0x000fc80007ffe0ff */
[----:B------:R-:W-:-:S13]  /*0230*/  ISETP.GT.U32.AND P0, PT, R6, 0x727fffff, PT ;  /* 0x727fffff0600780c */ /* 0x000fda0003f04070 */
[----:B012---:R-:W-:Y:S05]  /*0240*/  @!P0 BRA `(.L_x_1) ;  /* 0x00000000000c8947 */ /* 0x007fea0003800000 */
[----:B------:R-:W-:-:S07]  /*0250*/  MOV R9, 0x270 ;  /* 0x0000027000097802 */ /* 0x000fce0000000f00 */
[----:B------:R-:W-:Y:S05]  /*0260*/  CALL.REL.NOINC `($__internal_0_$__cuda_sm20_sqrt_rn_f32_slowpath) ;  /* 0x0000000000307944 */ /* 0x000fea0003c00000 */
[----:B------:R-:W-:Y:S05]  /*0270*/  BRA `(.L_x_2) ;  /* 0x0000000000107947 */ /* 0x000fea0003800000 */
.L_x_1:
[----:B------:R-:W-:Y:S01]  /*0280*/  FMUL.FTZ R0, R5, R4 ;  /* 0x0000000405007220 */ /* 0x000fe20000410000 */
[----:B------:R-:W-:-:S03]  /*0290*/  FMUL.FTZ R4, R4, 0.5 ;  /* 0x3f00000004047820 */ /* 0x000fc60000410000 */
[----:B------:R-:W-:-:S04]  /*02a0*/  FFMA R5, -R0, R0, R5 ;  /* 0x0000000000057223 */ /* 0x000fc80000000105 */
[----:B------:R-:W-:-:S07]  /*02b0*/  FFMA R7, R5, R4, R0 ;  /* 0x0000000405077223 */ /* 0x000fce0000000000 */
.L_x_2:
[----:B------:R-:W-:Y:S05]  /*02c0*/  BSYNC.RECONVERGENT B0 ;  /* 0x0000000000007941 */ /* 0x000fea0003800200 */
.L_x_0:
[----:B------:R-:W0:Y:S01]  /*02d0*/  LDC.64 R4, c[0x0][0x380] ;  /* 0x0000e000ff047b82 */ /* 0x000e220000000a00 */
[----:B------:R-:W1:Y:S02]  /*02e0*/  LDCU UR6, c[0x0][0x388] ;  /* 0x00007100ff0677ac */ /* 0x000e640008000800 */
[----:B-1----:R-:W-:-:S04]  /*02f0*/  IMAD R3, R3, UR6, R2 ;  /* 0x0000000603037c24 */ /* 0x002fc8000f8e0202 */
[----:B0-----:R-:W-:-:S05]  /*0300*/  IMAD.WIDE R2, R3, 0x4, R4 ;  /* 0x0000000403027825 */ /* 0x001fca00078e0204 */
[----:B------:R-:W-:Y:S01]  /*0310*/  STG.E desc[UR4][R2.64], R7 ;  /* 0x0000000702007986 */ /* 0x000fe2000c101904 */
[----:B------:R-:W-:Y:S05]  /*0320*/  EXIT ;  /* 0x000000000000794d */ /* 0x000fea0003800000 */
        .weak           $__internal_0_$__cuda_sm20_sqrt_rn_f32_slowpath
        .type           $__internal_0_$__cuda_sm20_sqrt_rn_f32_slowpath,@function
        .size           $__internal_0_$__cuda_sm20_sqrt_rn_f32_slowpath,(.L_x_5 - $__internal_0_$__cuda_sm20_sqrt_rn_f32_slowpath)
$__internal_0_$__cuda_sm20_sqrt_rn_f32_slowpath:
[----:B------:R-:W-:-:S13]  /*0330*/  LOP3.LUT P0, RZ, R5, 0x7fffffff, RZ, 0xc0, !PT ;  /* 0x7fffffff05ff7812 */ /* 0x000fda000780c0ff */
[----:B------:R-:W-:Y:S05]  /*0340*/  @!P0 BRA `(.L_x_3) ;  /* 0x0000000000448947 */ /* 0x000fea0003800000 */
[----:B------:R-:W-:Y:S02]  /*0350*/  FSETP.GEU.FTZ.AND P0, PT, R5, RZ, PT ;  /* 0x000000ff0500720b */ /* 0x000fe40003f1e000 */
[----:B------:R-:W-:-:S11]  /*0360*/  MOV R0, R5 ;  /* 0x0000000500007202 */ /* 0x000fd60000000f00 */
[----:B------:R-:W-:Y:S01]  /*0370*/  @!P0 MOV R5, 0x7fffffff ;  /* 0x7fffffff00058802 */ /* 0x000fe20000000f00 */
[----:B------:R-:W-:Y:S06]  /*0380*/  @!P0 BRA `(.L_x_3) ;  /* 0x0000000000348947 */ /* 0x000fec0003800000 */
[----:B------:R-:W-:-:S13]  /*0390*/  FSETP.GTU.FTZ.AND P0, PT, |R0|, +INF , PT ;  /* 0x7f8000000000780b */ /* 0x000fda0003f1c200 */
[----:B------:R-:W-:Y:S01]  /*03a0*/  @P0 FADD.FTZ R5, R0, 1 ;  /* 0x3f80000000050421 */ /* 0x000fe20000010000 */
[----:B------:R-:W-:Y:S06]  /*03b0*/  @P0 BRA `(.L_x_3) ;  /* 0x0000000000280947 */ /* 0x000fec0003800000 */
[----:B------:R-:W-:-:S13]  /*03c0*/  FSETP.NEU.FTZ.AND P0, PT, |R0|, +INF , PT ;  /* 0x7f8000000000780b */ /* 0x000fda0003f1d200 */
[----:B------:R-:W-:-:S04]  /*03d0*/  @P0 FFMA R4, R0, 1.84467440737095516160e+19, RZ ;  /* 0x5f80000000040823 */ /* 0x000fc800000000ff */
[----:B------:R-:W0:Y:S02]  /*03e0*/  @P0 MUFU.RSQ R5, R4 ;  /* 0x0000000400050308 */ /* 0x000e240000001400 */
[----:B0-----:R-:W-:Y:S01]  /*03f0*/  @P0 FMUL.FTZ R7, R4, R5 ;  /* 0x0000000504070220 */ /* 0x001fe20000410000 */
[----:B------:R-:W-:Y:S01]  /*0400*/  @P0 FMUL.FTZ R8, R5, 0.5 ;  /* 0x3f00000005080820 */ /* 0x000fe20000410000 */
[----:B------:R-:W-:Y:S02]  /*0410*/  @!P0 MOV R5, R0 ;  /* 0x0000000000058202 */ /* 0x000fe40000000f00 */
[----:B------:R-:W-:-:S04]  /*0420*/  @P0 FADD.FTZ R6, -R7, -RZ ;  /* 0x800000ff07060221 */ /* 0x000fc80000010100 */
[----:B------:R-:W-:-:S04]  /*0430*/  @P0 FFMA R6, R7, R6, R4 ;  /* 0x0000000607060223 */ /* 0x000fc80000000004 */
[----:B------:R-:W-:-:S04]  /*0440*/  @P0 FFMA R6, R6, R8, R7 ;  /* 0x0000000806060223 */ /* 0x000fc80000000007 */
[----:B------:R-:W-:-:S07]  /*0450*/  @P0 FMUL.FTZ R5, R6, 2.3283064365386962891e-10 ;  /* 0x2f80000006050820 */ /* 0x000fce0000410000 */
.L_x_3:
[----:B------:R-:W-:Y:S01]  /*0460*/  MOV R7, R5 ;  /* 0x0000000500077202 */ /* 0x000fe20000000f00 */
[----:B------:R-:W-:Y:S01]  /*0470*/  HFMA2 R5, -RZ, RZ, 0, 0 ;  /* 0x00000000ff057431 */ /* 0x000fe200000001ff */
[----:B------:R-:W-:-:S04]  /*0480*/  MOV R4, R9 ;  /* 0x0000000900047202 */ /* 0x000fc80000000f00 */
[----:B------:R-:W-:Y:S05]  /*0490*/  RET.REL.NODEC R4 `(_Z8distancePfiii6float3) ;  /* 0xfffffff804d87950 */ /* 0x000fea0003c3ffff */
.L_x_4:
[----:B------:R-:W-:-:S00]  /*04a0*/  BRA `(.L_x_4) ;  /* 0xfffffffc00fc7947 */ /* 0x000fc0000383ffff */
[----:B------:R-:W-:-:S00]  /*04b0*/  NOP ;  /* 0x0000000000007918 */ /* 0x000fc00000000000 */
        /* <DEDUP_REMOVED lines=12> */
.L_x_5:


//--------------------- .nv.shared.reserved.0     --------------------------
	.section	.nv.shared.reserved.0,"aw",@nobits
	.weak		__nv_reservedSMEM_offset_0_alias
	.size		__nv_reservedSMEM_offset_0_alias, 0, 64
	.other		__nv_reservedSMEM_offset_0_alias,@"STO_CUDA_RESERVED_SHARED STV_DEFAULT"
__nv_reservedSMEM_offset_0_alias:
	.zero		0
	.zero		64


//--------------------- .nv.constant0._Z8distancePfiii6float3 --------------------------
	.section	.nv.constant0._Z8distancePfiii6float3,"a",@progbits
	.sectionflags	@""
	.align	4
.nv.constant0._Z8distancePfiii6float3:
	.zero		928


//--------------------- SYMBOLS --------------------------

	.type		.nv.reservedSmem.offset0,@object
	.size		.nv.reservedSmem.offset0,0x4
